	.headerflags	@"EF_CUDA_TEXMODE_UNIFIED EF_CUDA_64BIT_ADDRESS EF_CUDA_ACCELERATORS EF_CUDA_SM90 EF_CUDA_VIRTUAL_SM(EF_CUDA_SM90)"
	.elftype	@"ET_EXEC"


//--------------------- .nv.info                  --------------------------
	.section	.nv.info,"",@"SHT_CUDA_INFO"
	.align	4


	//----- nvinfo : EIATTR_REGCOUNT
	.align		4
        /*0000*/ 	.byte	0x04, 0x2f
        /*0002*/ 	.short	(.L_1 - .L_0)
	.align		4
.L_0:
        /*0004*/ 	.word	index@(triton_per_fused_smooth_l1_loss_0)
        /*0008*/ 	.word	0x00000020


	//----- nvinfo : EIATTR_MIN_STACK_SIZE
	.align		4
.L_1:
        /*000c*/ 	.byte	0x04, 0x12
        /*000e*/ 	.short	(.L_3 - .L_2)
	.align		4
.L_2:
        /*0010*/ 	.word	index@(triton_per_fused_smooth_l1_loss_0)
        /*0014*/ 	.word	0x00000000


	//----- nvinfo : EIATTR_FRAME_SIZE
	.align		4
.L_3:
        /*0018*/ 	.byte	0x04, 0x11
        /*001a*/ 	.short	(.L_5 - .L_4)
	.align		4
.L_4:
        /*001c*/ 	.word	index@(triton_per_fused_smooth_l1_loss_0)
        /*0020*/ 	.word	0x00000000


	//----- nvinfo : EIATTR_MIN_STACK_SIZE
	.align		4
.L_5:
        /*0024*/ 	.byte	0x04, 0x12
        /*0026*/ 	.short	(.L_7 - .L_6)
	.align		4
.L_6:
        /*0028*/ 	.word	index@(triton_per_fused_smooth_l1_loss_0)
        /*002c*/ 	.word	0x00000000
.L_7:


//--------------------- .nv.info.triton_per_fused_smooth_l1_loss_0 --------------------------
	.section	.nv.info.triton_per_fused_smooth_l1_loss_0,"",@"SHT_CUDA_INFO"
	.sectionflags	@""
	.align	4


	//----- nvinfo : EIATTR_CUDA_API_VERSION
	.align		4
        /*0000*/ 	.byte	0x04, 0x37
        /*0002*/ 	.short	(.L_9 - .L_8)
.L_8:
        /*0004*/ 	.word	0x0000007c


	//----- nvinfo : EIATTR_KPARAM_INFO
	.align		4
.L_9:
        /*0008*/ 	.byte	0x04, 0x17
        /*000a*/ 	.short	(.L_11 - .L_10)
.L_10:
        /*000c*/ 	.word	0x00000000
        /*0010*/ 	.short	0x0002
        /*0012*/ 	.short	0x0010
        /*0014*/ 	.byte	0x00, 0xf0, 0x11, 0x00


	//----- nvinfo : EIATTR_KPARAM_INFO
	.align		4
.L_11:
        /*0018*/ 	.byte	0x04, 0x17
        /*001a*/ 	.short	(.L_13 - .L_12)
.L_12:
        /*001c*/ 	.word	0x00000000
        /*0020*/ 	.short	0x0001
        /*0022*/ 	.short	0x0008
        /*0024*/ 	.byte	0x00, 0xf4, 0x21, 0x00


	//----- nvinfo : EIATTR_KPARAM_INFO
	.align		4
.L_13:
        /*0028*/ 	.byte	0x04, 0x17
        /*002a*/ 	.short	(.L_15 - .L_14)
.L_14:
        /*002c*/ 	.word	0x00000000
        /*0030*/ 	.short	0x0000
        /*0032*/ 	.short	0x0000
        /*0034*/ 	.byte	0x00, 0xf4, 0x21, 0x00


	//----- nvinfo : EIATTR_SPARSE_MMA_MASK
	.align		4
.L_15:
        /*0038*/ 	.byte	0x03, 0x50
        /*003a*/ 	.short	0x0000


	//----- nvinfo : EIATTR_MAXREG_COUNT
	.align		4
        /*003c*/ 	.byte	0x03, 0x1b
        /*003e*/ 	.short	0x00ff


	//----- nvinfo : EIATTR_COOP_GROUP_MASK_REGIDS
	.align		4
        /*0040*/ 	.byte	0x04, 0x29
        /*0042*/ 	.short	(.L_17 - .L_16)


	//   ....[0]....
.L_16:
        /*0044*/ 	.word	0xffffffff


	//   ....[1]....
        /*0048*/ 	.word	0xffffffff


	//   ....[2]....
        /*004c*/ 	.word	0xffffffff


	//   ....[3]....
        /*0050*/ 	.word	0xffffffff


	//   ....[4]....
        /*0054*/ 	.word	0xffffffff


	//   ....[5]....
        /*0058*/ 	.word	0xffffffff


	//----- nvinfo : EIATTR_COOP_GROUP_INSTR_OFFSETS
	.align		4
.L_17:
        /*005c*/ 	.byte	0x04, 0x28
        /*005e*/ 	.short	(.L_19 - .L_18)


	//   ....[0]....
.L_18:
        /*0060*/ 	.word	0x00000640


	//   ....[1]....
        /*0064*/ 	.word	0x00000660


	//   ....[2]....
        /*0068*/ 	.word	0x00000680


	//   ....[3]....
        /*006c*/ 	.word	0x000006a0


	//   ....[4]....
        /*0070*/ 	.word	0x000006d0


	//   ....[5]....
        /*0074*/ 	.word	0x00000790


	//----- nvinfo : EIATTR_EXIT_INSTR_OFFSETS
	.align		4
.L_19:
        /*0078*/ 	.byte	0x04, 0x1c
        /*007a*/ 	.short	(.L_21 - .L_20)


	//   ....[0]....
.L_20:
        /*007c*/ 	.word	0x00000800


	//   ....[1]....
        /*0080*/ 	.word	0x00000840


	//----- nvinfo : EIATTR_REQNTID
	.align		4
.L_21:
        /*0084*/ 	.byte	0x04, 0x10
        /*0086*/ 	.short	(.L_23 - .L_22)
.L_22:
        /*0088*/ 	.word	0x00000040
        /*008c*/ 	.word	0x00000001
        /*0090*/ 	.word	0x00000001


	//----- nvinfo : EIATTR_CBANK_PARAM_SIZE
	.align		4
.L_23:
        /*0094*/ 	.byte	0x03, 0x19
        /*0096*/ 	.short	0x0014


	//----- nvinfo : EIATTR_PARAM_CBANK
	.align		4
        /*0098*/ 	.byte	0x04, 0x0a
        /*009a*/ 	.short	(.L_25 - .L_24)
	.align		4
.L_24:
        /*009c*/ 	.word	index@(.nv.constant0.triton_per_fused_smooth_l1_loss_0)
        /*00a0*/ 	.short	0x0210
        /*00a2*/ 	.short	0x0014


	//----- nvinfo : EIATTR_SW_WAR
	.align		4
.L_25:
        /*00a4*/ 	.byte	0x04, 0x36
        /*00a6*/ 	.short	(.L_27 - .L_26)
.L_26:
        /*00a8*/ 	.word	0x00000008
.L_27:


//--------------------- .nv.callgraph             --------------------------
	.section	.nv.callgraph,"",@"SHT_CUDA_CALLGRAPH"
	.align	4
	.sectionentsize	8
	.align		4
        /*0000*/ 	.word	0x00000000
	.align		4
        /*0004*/ 	.word	0xffffffff
	.align		4
        /*0008*/ 	.word	0x00000000
	.align		4
        /*000c*/ 	.word	0xfffffffe
	.align		4
        /*0010*/ 	.word	0x00000000
	.align		4
        /*0014*/ 	.word	0xfffffffd
	.align		4
        /*0018*/ 	.word	0x00000000
	.align		4
        /*001c*/ 	.word	0xfffffffc


//--------------------- .text.triton_per_fused_smooth_l1_loss_0 --------------------------
	.section	.text.triton_per_fused_smooth_l1_loss_0,"ax",@progbits
	.sectionflags	@"SHF_BARRIERS=1"
	.align	128
        .global         triton_per_fused_smooth_l1_loss_0
        .type           triton_per_fused_smooth_l1_loss_0,@function
        .size           triton_per_fused_smooth_l1_loss_0,(.L_x_1 - triton_per_fused_smooth_l1_loss_0)
        .other          triton_per_fused_smooth_l1_loss_0,@"STO_CUDA_ENTRY STV_DEFAULT"
triton_per_fused_smooth_l1_loss_0:
.text.triton_per_fused_smooth_l1_loss_0:
[----:B------:R-:W0:Y:S02]  /*0000*/  LDC R1, c[0x0][0x28] ;  /* 0x00000a00ff017b82 */ /* 0x000e240000000800 */
[----:B------:R-:W1:Y:S01]  /*0010*/  S2R R29, SR_TID.X ;  /* 0x00000000001d7919 */ /* 0x000e620000002100 */
[----:B------:R-:W2:Y:S01]  /*0020*/  LDC.64 R24, c[0x0][0x218] ;  /* 0x00008600ff187b82 */ /* 0x000ea20000000a00 */
[----:B------:R-:W-:Y:S02]  /*0030*/  CS2R R4, SRZ ;  /* 0x0000000000047805 */ /* 0x000fe4000001ff00 */
[----:B------:R-:W-:Y:S01]  /*0040*/  CS2R R6, SRZ ;  /* 0x0000000000067805 */ /* 0x000fe2000001ff00 */
[----:B------:R-:W-:Y:S01]  /*0050*/  ULDC.64 UR6, c[0x0][0x208] ;  /* 0x0000820000067ab9 */ /* 0x000fe20000000a00 */
[----:B------:R-:W-:Y:S02]  /*0060*/  CS2R R10, SRZ ;  /* 0x00000000000a7805 */ /* 0x000fe4000001ff00 */
[----:B------:R-:W-:Y:S02]  /*0070*/  CS2R R12, SRZ ;  /* 0x00000000000c7805 */ /* 0x000fe4000001ff00 */
[----:B------:R-:W-:-:S02]  /*0080*/  CS2R R14, SRZ ;  /* 0x00000000000e7805 */ /* 0x000fc4000001ff00 */
[----:B------:R-:W-:Y:S01]  /*0090*/  CS2R R16, SRZ ;  /* 0x0000000000107805 */ /* 0x000fe2000001ff00 */
[C---:B-1----:R-:W-:Y:S01]  /*00a0*/  IMAD.SHL.U32 R2, R29.reuse, 0x10, RZ ;  /* 0x000000101d027824 */ /* 0x042fe200078e00ff */
[C---:B------:R-:W-:Y:S01]  /*00b0*/  LOP3.LUT P0, RZ, R29.reuse, 0x20, RZ, 0xc0, !PT ;  /* 0x000000201dff7812 */ /* 0x040fe2000780c0ff */
[----:B------:R-:W-:-:S03]  /*00c0*/  IMAD.SHL.U32 R28, R29, 0x4, RZ ;  /* 0x000000041d1c7824 */ /* 0x000fc600078e00ff */
[----:B------:R-:W-:Y:S02]  /*00d0*/  LOP3.LUT R3, R2, 0x30, RZ, 0xc0, !PT ;  /* 0x0000003002037812 */ /* 0x000fe400078ec0ff */
[----:B------:R-:W-:-:S04]  /*00e0*/  LOP3.LUT R20, R28, 0xf0, RZ, 0xc0, !PT ;  /* 0x000000f01c147812 */ /* 0x000fc800078ec0ff */
[C---:B------:R-:W-:Y:S01]  /*00f0*/  ISETP.GT.U32.AND P0, PT, R20.reuse, 0x30, !P0 ;  /* 0x000000301400780c */ /* 0x040fe20004704070 */
[----:B------:R-:W-:Y:S01]  /*0100*/  IMAD R3, R20, 0x4, R3 ;  /* 0x0000000414037824 */ /* 0x000fe200078e0203 */
[----:B------:R-:W-:-:S03]  /*0110*/  LOP3.LUT P1, RZ, R28, 0xc0, RZ, 0xc0, !PT ;  /* 0x000000c01cff7812 */ /* 0x000fc6000782c0ff */
[C---:B------:R-:W-:Y:S02]  /*0120*/  VIADD R19, R3.reuse, 0x4 ;  /* 0x0000000403137836 */ /* 0x040fe40000000000 */
[----:B------:R-:W-:Y:S02]  /*0130*/  VIADD R9, R3, 0x8 ;  /* 0x0000000803097836 */ /* 0x000fe40000000000 */
[----:B--2---:R-:W-:-:S04]  /*0140*/  IMAD.WIDE.U32 R18, R19, 0x4, R24 ;  /* 0x0000000413127825 */ /* 0x004fc800078e0018 */
[--C-:B------:R-:W-:Y:S01]  /*0150*/  IMAD.WIDE.U32 R2, R3, 0x4, R24.reuse ;  /* 0x0000000403027825 */ /* 0x100fe200078e0018 */
[----:B------:R1:W2:Y:S03]  /*0160*/  @P0 LDG.E.128 R4, desc[UR6][R18.64+-0x400] ;  /* 0xfffc000612040981 */ /* 0x0002a6000c1e1d00 */
[----:B------:R-:W-:Y:S01]  /*0170*/  IMAD.WIDE.U32 R24, R9, 0x4, R24 ;  /* 0x0000000409187825 */ /* 0x000fe200078e0018 */
[----:B------:R-:W-:Y:S01]  /*0180*/  CS2R R8, SRZ ;  /* 0x0000000000087805 */ /* 0x000fe2000001ff00 */
[----:B------:R-:W3:Y:S01]  /*0190*/  @!P1 LDG.E.128 R12, desc[UR6][R2.64+0x10] ;  /* 0x00001006020c9981 */ /* 0x000ee2000c1e1d00 */
[----:B-1----:R-:W-:-:S04]  /*01a0*/  CS2R R18, SRZ ;  /* 0x0000000000127805 */ /* 0x002fc8000001ff00 */
[----:B------:R-:W4:Y:S04]  /*01b0*/  @!P1 LDG.E.128 R8, desc[UR6][R2.64] ;  /* 0x0000000602089981 */ /* 0x000f28000c1e1d00 */
[----:B------:R-:W5:Y:S01]  /*01c0*/  @P0 LDG.E.128 R16, desc[UR6][R24.64+-0x400] ;  /* 0xfffc000618100981 */ /* 0x000f62000c1e1d00 */
[----:B------:R-:W-:Y:S02]  /*01d0*/  ISETP.GT.U32.AND P2, PT, R20, 0x70, PT ;  /* 0x000000701400780c */ /* 0x000fe40003f44070 */
[----:B------:R-:W-:-:S04]  /*01e0*/  LOP3.LUT R28, R28, 0xc0, RZ, 0xc0, !PT ;  /* 0x000000c01c1c7812 */ /* 0x000fc800078ec0ff */
[----:B------:R-:W-:Y:S02]  /*01f0*/  ISETP.NE.AND P3, PT, R28, 0xc0, P2 ;  /* 0x000000c01c00780c */ /* 0x000fe40001765270 */
[----:B------:R-:W-:Y:S02]  /*0200*/  CS2R R26, SRZ ;  /* 0x00000000001a7805 */ /* 0x000fe4000001ff00 */
[----:B--2---:R-:W-:Y:S02]  /*0210*/  SEL R23, R6, RZ, P0 ;  /* 0x000000ff06177207 */ /* 0x004fe40000000000 */
[----:B---3--:R-:W-:Y:S02]  /*0220*/  SEL R14, R14, RZ, !P1 ;  /* 0x000000ff0e0e7207 */ /* 0x008fe40004800000 */
[----:B----4-:R-:W-:Y:S02]  /*0230*/  SEL R21, R10, RZ, !P1 ;  /* 0x000000ff0a157207 */ /* 0x010fe40004800000 */
[----:B-----5:R-:W-:-:S03]  /*0240*/  SEL R18, R18, RZ, P0 ;  /* 0x000000ff12127207 */ /* 0x020fc60000000000 */
[----:B------:R-:W-:Y:S01]  /*0250*/  FADD R6, R21, -R14 ;  /* 0x8000000e15067221 */ /* 0x000fe20000000000 */
[----:B------:R-:W-:Y:S01]  /*0260*/  CS2R R20, SRZ ;  /* 0x0000000000147805 */ /* 0x000fe2000001ff00 */
[----:B------:R-:W-:Y:S01]  /*0270*/  FADD R10, R23, -R18 ;  /* 0x80000012170a7221 */ /* 0x000fe20000000000 */
[----:B------:R-:W-:-:S06]  /*0280*/  CS2R R22, SRZ ;  /* 0x0000000000167805 */ /* 0x000fcc000001ff00 */
[----:B------:R1:W2:Y:S02]  /*0290*/  @P3 LDG.E.128 R20, desc[UR6][R24.64+-0x800] ;  /* 0xfff8000618143981 */ /* 0x0002a4000c1e1d00 */
[----:B-1----:R-:W-:-:S06]  /*02a0*/  CS2R R24, SRZ ;  /* 0x0000000000187805 */ /* 0x002fcc000001ff00 */
[----:B------:R2:W3:Y:S01]  /*02b0*/  @P3 LDG.E.128 R24, desc[UR6][R2.64+-0x7d0] ;  /* 0xfff8300602183981 */ /* 0x0004e2000c1e1d00 */
[----:B------:R-:W-:Y:S02]  /*02c0*/  SEL R14, R7, RZ, P0 ;  /* 0x000000ff070e7207 */ /* 0x000fe40000000000 */
[----:B------:R-:W-:Y:S02]  /*02d0*/  SEL R19, R19, RZ, P0 ;  /* 0x000000ff13137207 */ /* 0x000fe40000000000 */
[----:B------:R-:W-:-:S03]  /*02e0*/  SEL R5, R5, RZ, P0 ;  /* 0x000000ff05057207 */ /* 0x000fc60000000000 */
[----:B------:R-:W-:Y:S01]  /*02f0*/  FADD R7, R14, -R19 ;  /* 0x800000130e077221 */ /* 0x000fe20000000000 */
[----:B------:R-:W-:Y:S02]  /*0300*/  SEL R14, R17, RZ, P0 ;  /* 0x000000ff110e7207 */ /* 0x000fe40000000000 */
[----:B------:R-:W-:Y:S02]  /*0310*/  SEL R4, R4, RZ, P0 ;  /* 0x000000ff04047207 */ /* 0x000fe40000000000 */
[----:B------:R-:W-:Y:S01]  /*0320*/  SEL R19, R16, RZ, P0 ;  /* 0x000000ff10137207 */ /* 0x000fe20000000000 */
[----:B------:R-:W-:Y:S01]  /*0330*/  FADD R5, R5, -R14 ;  /* 0x8000000e05057221 */ /* 0x000fe20000000000 */
[----:B------:R-:W-:Y:S02]  /*0340*/  SEL R8, R8, RZ, !P1 ;  /* 0x000000ff08087207 */ /* 0x000fe40004800000 */
[----:B------:R-:W-:Y:S02]  /*0350*/  SEL R9, R9, RZ, !P1 ;  /* 0x000000ff09097207 */ /* 0x000fe40004800000 */
[----:B------:R-:W-:Y:S01]  /*0360*/  SEL R14, R13, RZ, !P1 ;  /* 0x000000ff0d0e7207 */ /* 0x000fe20004800000 */
[----:B------:R-:W-:Y:S01]  /*0370*/  FADD R4, R4, -R19 ;  /* 0x8000001304047221 */ /* 0x000fe20000000000 */
[----:B------:R-:W-:Y:S01]  /*0380*/  SEL R11, R11, RZ, !P1 ;  /* 0x000000ff0b0b7207 */ /* 0x000fe20004800000 */
[----:B------:R-:W1:Y:S01]  /*0390*/  S2UR UR5, SR_CgaCtaId ;  /* 0x00000000000579c3 */ /* 0x000e620000008800 */
[----:B------:R-:W-:-:S02]  /*03a0*/  UMOV UR4, 0x400 ;  /* 0x0000040000047882 */ /* 0x000fc40000000000 */
[----:B-1----:R-:W-:Y:S01]  /*03b0*/  UPRMT UR4, UR5, 0x654, UR4 ;  /* 0x0000065405047896 */ /* 0x002fe20008000004 */
[----:B--2---:R-:W-:Y:S02]  /*03c0*/  SEL R2, R21, RZ, P3 ;  /* 0x000000ff15027207 */ /* 0x004fe40001800000 */
[----:B------:R-:W-:Y:S02]  /*03d0*/  SEL R3, R20, RZ, P3 ;  /* 0x000000ff14037207 */ /* 0x000fe40001800000 */
[----:B------:R-:W-:Y:S02]  /*03e0*/  SEL R17, R22, RZ, P3 ;  /* 0x000000ff16117207 */ /* 0x000fe40001800000 */
[----:B------:R-:W-:Y:S02]  /*03f0*/  SEL R16, R23, RZ, P3 ;  /* 0x000000ff17107207 */ /* 0x000fe40001800000 */
[----:B---3--:R-:W-:Y:S02]  /*0400*/  SEL R24, R24, RZ, P3 ;  /* 0x000000ff18187207 */ /* 0x008fe40001800000 */
[----:B------:R-:W-:-:S02]  /*0410*/  SEL R25, R25, RZ, P3 ;  /* 0x000000ff19197207 */ /* 0x000fc40001800000 */
[----:B------:R-:W-:Y:S01]  /*0420*/  SEL R26, R26, RZ, P3 ;  /* 0x000000ff1a1a7207 */ /* 0x000fe20001800000 */
[----:B------:R-:W-:Y:S01]  /*0430*/  FADD R24, R3, -R24 ;  /* 0x8000001803187221 */ /* 0x000fe20000000000 */
[----:B------:R-:W-:Y:S01]  /*0440*/  SEL R27, R27, RZ, P3 ;  /* 0x000000ff1b1b7207 */ /* 0x000fe20001800000 */
[----:B------:R-:W-:Y:S01]  /*0450*/  FADD R25, R2, -R25 ;  /* 0x8000001902197221 */ /* 0x000fe20000000000 */
[----:B------:R-:W-:Y:S01]  /*0460*/  SEL R3, R12, RZ, !P1 ;  /* 0x000000ff0c037207 */ /* 0x000fe20004800000 */
[----:B------:R-:W-:Y:S01]  /*0470*/  FADD R26, R17, -R26 ;  /* 0x8000001a111a7221 */ /* 0x000fe20000000000 */
[----:B------:R-:W-:Y:S01]  /*0480*/  @!P0 FSEL R4, R24, RZ, P2 ;  /* 0x000000ff18048208 */ /* 0x000fe20001000000 */
[----:B------:R-:W-:Y:S01]  /*0490*/  FADD R27, R16, -R27 ;  /* 0x8000001b101b7221 */ /* 0x000fe20000000000 */
[----:B------:R-:W-:Y:S01]  /*04a0*/  @!P0 FSEL R5, R25, RZ, P2 ;  /* 0x000000ff19058208 */ /* 0x000fe20001000000 */
[----:B------:R-:W-:Y:S01]  /*04b0*/  @!P1 FADD R5, R9, -R14 ;  /* 0x8000000e09059221 */ /* 0x000fe20000000000 */
[----:B------:R-:W-:Y:S01]  /*04c0*/  SEL R2, R15, RZ, !P1 ;  /* 0x000000ff0f027207 */ /* 0x000fe20004800000 */
[----:B------:R-:W-:Y:S01]  /*04d0*/  @!P1 FADD R4, R8, -R3 ;  /* 0x8000000308049221 */ /* 0x000fe20000000000 */
[----:B------:R-:W-:-:S02]  /*04e0*/  @!P0 FSEL R10, R26, RZ, P2 ;  /* 0x000000ff1a0a8208 */ /* 0x000fc40001000000 */
[----:B------:R-:W-:Y:S01]  /*04f0*/  @!P0 FSEL R7, R27, RZ, P2 ;  /* 0x000000ff1b078208 */ /* 0x000fe20001000000 */
[----:B------:R-:W-:Y:S01]  /*0500*/  FADD R2, R11, -R2 ;  /* 0x800000020b027221 */ /* 0x000fe20000000000 */
[----:B------:R-:W-:Y:S02]  /*0510*/  FSEL R6, R6, R10, !P1 ;  /* 0x0000000a06067208 */ /* 0x000fe40004800000 */
[----:B------:R-:W-:Y:S02]  /*0520*/  FSETP.GEU.AND P3, PT, |R5|, 1, PT ;  /* 0x3f8000000500780b */ /* 0x000fe40003f6e200 */
[----:B------:R-:W-:Y:S02]  /*0530*/  FSETP.GEU.AND P2, PT, |R4|, 1, PT ;  /* 0x3f8000000400780b */ /* 0x000fe40003f4e200 */
[----:B------:R-:W-:Y:S02]  /*0540*/  FSETP.GEU.AND P0, PT, |R6|, 1, PT ;  /* 0x3f8000000600780b */ /* 0x000fe40003f0e200 */
[----:B------:R-:W-:-:S04]  /*0550*/  FSEL R7, R2, R7, !P1 ;  /* 0x0000000702077208 */ /* 0x000fc80004800000 */
[----:B------:R-:W-:Y:S01]  /*0560*/  FSETP.GEU.AND P1, PT, |R7|, 1, PT ;  /* 0x3f8000000700780b */ /* 0x000fe20003f2e200 */
[C---:B------:R-:W-:Y:S01]  /*0570*/  FMUL.D2 R2, R5.reuse, R5 ;  /* 0x0000000505027220 */ /* 0x040fe20000300000 */
[C---:B------:R-:W-:Y:S01]  /*0580*/  FMUL.D2 R3, R4.reuse, R4 ;  /* 0x0000000404037220 */ /* 0x040fe20000300000 */
[----:B------:R-:W-:Y:S02]  /*0590*/  @P3 FADD R2, |R5|, -0.5 ;  /* 0xbf00000005023421 */ /* 0x000fe40000000200 */
[----:B------:R-:W-:Y:S01]  /*05a0*/  @P2 FADD R3, |R4|, -0.5 ;  /* 0xbf00000004032421 */ /* 0x000fe20000000200 */
[C---:B------:R-:W-:Y:S01]  /*05b0*/  FMUL.D2 R8, R6.reuse, R6 ;  /* 0x0000000606087220 */ /* 0x040fe20000300000 */
[----:B------:R-:W-:Y:S02]  /*05c0*/  @P0 FADD R8, |R6|, -0.5 ;  /* 0xbf00000006080421 */ /* 0x000fe40000000200 */
[----:B------:R-:W-:Y:S01]  /*05d0*/  FADD R3, R2, R3 ;  /* 0x0000000302037221 */ /* 0x000fe20000000000 */
[----:B------:R-:W-:-:S03]  /*05e0*/  FMUL.D2 R4, R7, R7 ;  /* 0x0000000707047220 */ /* 0x000fc60000300000 */
[----:B------:R-:W-:Y:S01]  /*05f0*/  @P1 FADD R4, |R7|, -0.5 ;  /* 0xbf00000007041421 */ /* 0x000fe20000000200 */
[----:B------:R-:W-:Y:S01]  /*0600*/  FADD R3, R8, R3 ;  /* 0x0000000308037221 */ /* 0x000fe20000000000 */
[----:B------:R-:W-:-:S03]  /*0610*/  ISETP.NE.AND P0, PT, R28, 0xc0, PT ;  /* 0x000000c01c00780c */ /* 0x000fc60003f05270 */
[----:B------:R-:W-:-:S05]  /*0620*/  FADD R3, R4, R3 ;  /* 0x0000000304037221 */ /* 0x000fca0000000000 */
[----:B------:R-:W-:-:S05]  /*0630*/  FSEL R3, R3, RZ, P0 ;  /* 0x000000ff03037208 */ /* 0x000fca0000000000 */
[----:B------:R-:W1:Y:S02]  /*0640*/  SHFL.BFLY PT, R2, R3, 0x10, 0x1f ;  /* 0x0e001f0003027f89 */ /* 0x000e6400000e0000 */
[----:B-1----:R-:W-:-:S05]  /*0650*/  FADD R2, R3, R2 ;  /* 0x0000000203027221 */ /* 0x002fca0000000000 */
[----:B------:R-:W1:Y:S02]  /*0660*/  SHFL.BFLY PT, R5, R2, 0x8, 0x1f ;  /* 0x0d001f0002057f89 */ /* 0x000e6400000e0000 */
[----:B-1----:R-:W-:-:S05]  /*0670*/  FADD R5, R2, R5 ;  /* 0x0000000502057221 */ /* 0x002fca0000000000 */
[----:B------:R-:W1:Y:S02]  /*0680*/  SHFL.BFLY PT, R4, R5, 0x4, 0x1f ;  /* 0x0c801f0005047f89 */ /* 0x000e6400000e0000 */
[----:B-1----:R-:W-:-:S05]  /*0690*/  FADD R4, R5, R4 ;  /* 0x0000000405047221 */ /* 0x002fca0000000000 */
[----:B------:R-:W1:Y:S01]  /*06a0*/  SHFL.BFLY PT, R7, R4, 0x2, 0x1f ;  /* 0x0c401f0004077f89 */ /* 0x000e6200000e0000 */
[----:B------:R-:W-:Y:S01]  /*06b0*/  LOP3.LUT P0, RZ, R29, 0x1f, RZ, 0xc0, !PT ;  /* 0x0000001f1dff7812 */ /* 0x000fe2000780c0ff */
[----:B-1----:R-:W-:-:S05]  /*06c0*/  FADD R7, R4, R7 ;  /* 0x0000000704077221 */ /* 0x002fca0000000000 */
[----:B------:R-:W1:Y:S01]  /*06d0*/  SHFL.BFLY PT, R6, R7, 0x1, 0x1f ;  /* 0x0c201f0007067f89 */ /* 0x000e6200000e0000 */
[----:B------:R-:W-:-:S04]  /*06e0*/  SHF.R.U32.HI R2, RZ, 0x3, R29 ;  /* 0x00000003ff027819 */ /* 0x000fc8000001161d */
[----:B------:R-:W-:Y:S02]  /*06f0*/  LOP3.LUT R2, R2, 0x4, RZ, 0xc0, !PT ;  /* 0x0000000402027812 */ /* 0x000fe400078ec0ff */
[----:B------:R-:W-:Y:S01]  /*0700*/  ISETP.GE.AND P1, PT, R29, 0x2, PT ;  /* 0x000000021d00780c */ /* 0x000fe20003f26270 */
[----:B-1----:R-:W-:-:S05]  /*0710*/  FADD R5, R7, R6 ;  /* 0x0000000607057221 */ /* 0x002fca0000000000 */
[----:B------:R-:W-:Y:S01]  /*0720*/  @!P0 STS [R2+UR4], R5 ;  /* 0x0000000502008988 */ /* 0x000fe20008000804 */
[C---:B------:R-:W-:Y:S01]  /*0730*/  IMAD.SHL.U32 R6, R29.reuse, 0x4, RZ ;  /* 0x000000041d067824 */ /* 0x040fe200078e00ff */
[----:B------:R-:W-:Y:S06]  /*0740*/  BAR.SYNC.DEFER_BLOCKING 0x0 ;  /* 0x0000000000007b1d */ /* 0x000fec0000010000 */
[----:B------:R-:W1:Y:S01]  /*0750*/  @!P1 LDS R0, [R6+UR4] ;  /* 0x0000000406009984 */ /* 0x000e620008000800 */
[----:B------:R-:W-:-:S04]  /*0760*/  LOP3.LUT R4, R29, 0x1, RZ, 0xc0, !PT ;  /* 0x000000011d047812 */ /* 0x000fc800078ec0ff */
[----:B------:R-:W-:-:S04]  /*0770*/  ISETP.NE.U32.AND P0, PT, R4, 0x1, PT ;  /* 0x000000010400780c */ /* 0x000fc80003f05070 */
[----:B------:R-:W-:Y:S01]  /*0780*/  ISETP.LT.AND P0, PT, R29, 0x2, P0 ;  /* 0x000000021d00780c */ /* 0x000fe20000701270 */
[----:B-1----:R-:W1:Y:S02]  /*0790*/  SHFL.BFLY PT, R3, R0, 0x1, 0x1f ;  /* 0x0c201f0000037f89 */ /* 0x002e6400000e0000 */
[----:B-1----:R-:W-:-:S10]  /*07a0*/  FADD R3, R0, R3 ;  /* 0x0000000300037221 */ /* 0x002fd40000000000 */
[----:B------:R1:W-:Y:S01]  /*07b0*/  @P0 STS [R6+UR4], R3 ;  /* 0x0000000306000988 */ /* 0x0003e20008000804 */
[----:B------:R-:W-:Y:S01]  /*07c0*/  BAR.SYNC.DEFER_BLOCKING 0x0 ;  /* 0x0000000000007b1d */ /* 0x000fe20000010000 */
[----:B------:R-:W-:-:S05]  /*07d0*/  LOP3.LUT P0, RZ, R29, 0x3f, RZ, 0xc0, !PT ;  /* 0x0000003f1dff7812 */ /* 0x000fca000780c0ff */
[----:B------:R-:W2:Y:S02]  /*07e0*/  LDS R4, [UR4] ;  /* 0x00000004ff047984 */ /* 0x000ea40008000800 */
[----:B------:R-:W-:Y:S06]  /*07f0*/  BAR.SYNC.DEFER_BLOCKING 0x0 ;  /* 0x0000000000007b1d */ /* 0x000fec0000010000 */
[----:B-1----:R-:W-:Y:S05]  /*0800*/  @P0 EXIT ;  /* 0x000000000000094d */ /* 0x002fea0003800000 */
[----:B------:R-:W0:Y:S01]  /*0810*/  LDC.64 R2, c[0x0][0x210] ;  /* 0x00008400ff027b82 */ /* 0x000e220000000a00 */
[----:B--2---:R-:W-:-:S05]  /*0820*/  FMUL R5, R4, 0.0052083334885537624359 ;  /* 0x3baaaaab04057820 */ /* 0x004fca0000400000 */
[----:B0-----:R-:W-:Y:S01]  /*0830*/  STG.E desc[UR6][R2.64], R5 ;  /* 0x0000000502007986 */ /* 0x001fe2000c101906 */
[----:B------:R-:W-:Y:S05]  /*0840*/  EXIT ;  /* 0x000000000000794d */ /* 0x000fea0003800000 */
.L_x_0:
[----:B------:R-:W-:-:S00]  /*0850*/  BRA `(.L_x_0) ;  /* 0xfffffffc00fc7947 */ /* 0x000fc0000383ffff */
[----:B------:R-:W-:-:S00]  /*0860*/  NOP ;  /* 0x0000000000007918 */ /* 0x000fc00000000000 */
        /* <DEDUP_REMOVED lines=9> */
.L_x_1:


//--------------------- .nv.shared.triton_per_fused_smooth_l1_loss_0 --------------------------
	.section	.nv.shared.triton_per_fused_smooth_l1_loss_0,"aw",@nobits
	.sectionflags	@""
	.align	16
	.zero		1024


//--------------------- .nv.constant0.triton_per_fused_smooth_l1_loss_0 --------------------------
	.section	.nv.constant0.triton_per_fused_smooth_l1_loss_0,"a",@progbits
	.sectionflags	@""
	.align	4
.nv.constant0.triton_per_fused_smooth_l1_loss_0:
	.zero		548
